//
// Generated by NVIDIA NVVM Compiler
//
// Compiler Build ID: CL-36424714
// Cuda compilation tools, release 13.0, V13.0.88
// Based on NVVM 20.0.0
//

.version 9.0
.target sm_100
.address_size 64

	// .globl	_Z18convolution_kernelPdS_S_
.extern .shared .align 16 .b8 shared_I0[];

.visible .entry _Z18convolution_kernelPdS_S_(
	.param .u64 .ptr .align 1 _Z18convolution_kernelPdS_S__param_0,
	.param .u64 .ptr .align 1 _Z18convolution_kernelPdS_S__param_1,
	.param .u64 .ptr .align 1 _Z18convolution_kernelPdS_S__param_2
)
{
	.reg .pred 	%p<4>;
	.reg .b32 	%r<17>;
	.reg .b64 	%rd<13>;
	.reg .b64 	%fd<82>;

	ld.param.u64 	%rd1, [_Z18convolution_kernelPdS_S__param_0];
	ld.param.u64 	%rd2, [_Z18convolution_kernelPdS_S__param_1];
	ld.param.u64 	%rd3, [_Z18convolution_kernelPdS_S__param_2];
	mov.u32 	%r3, %ctaid.x;
	mov.u32 	%r4, %ntid.x;
	mov.u32 	%r5, %tid.x;
	mad.lo.s32 	%r1, %r3, %r4, %r5;
	mov.u32 	%r6, %ctaid.y;
	mov.u32 	%r7, %ntid.y;
	mov.u32 	%r8, %tid.y;
	mad.lo.s32 	%r9, %r6, %r7, %r8;
	setp.gt.s32 	%p1, %r1, 1023;
	setp.gt.u32 	%p2, %r9, 1023;
	or.pred  	%p3, %p1, %p2;
	@%p3 bra 	$L__BB0_2;
	mov.u32 	%r10, %ctaid.z;
	cvta.to.global.u64 	%rd4, %rd3;
	cvta.to.global.u64 	%rd5, %rd2;
	cvta.to.global.u64 	%rd6, %rd1;
	mul.lo.s32 	%r11, %r10, 27;
	mad.lo.s32 	%r12, %r1, 1026, %r9;
	mul.wide.u32 	%rd7, %r11, 8;
	add.s64 	%rd8, %rd5, %rd7;
	ld.global.f64 	%fd1, [%rd8+64];
	mul.wide.s32 	%rd9, %r12, 8;
	add.s64 	%rd10, %rd6, %rd9;
	ld.global.f64 	%fd2, [%rd10];
	fma.rn.f64 	%fd3, %fd1, %fd2, 0d0000000000000000;
	ld.global.f64 	%fd4, [%rd8+56];
	ld.global.f64 	%fd5, [%rd10+8];
	fma.rn.f64 	%fd6, %fd4, %fd5, %fd3;
	ld.global.f64 	%fd7, [%rd8+48];
	ld.global.f64 	%fd8, [%rd10+16];
	fma.rn.f64 	%fd9, %fd7, %fd8, %fd6;
	ld.global.f64 	%fd10, [%rd8+40];
	ld.global.f64 	%fd11, [%rd10+8208];
	fma.rn.f64 	%fd12, %fd10, %fd11, %fd9;
	ld.global.f64 	%fd13, [%rd8+32];
	ld.global.f64 	%fd14, [%rd10+8216];
	fma.rn.f64 	%fd15, %fd13, %fd14, %fd12;
	ld.global.f64 	%fd16, [%rd8+24];
	ld.global.f64 	%fd17, [%rd10+8224];
	fma.rn.f64 	%fd18, %fd16, %fd17, %fd15;
	ld.global.f64 	%fd19, [%rd8+16];
	ld.global.f64 	%fd20, [%rd10+16416];
	fma.rn.f64 	%fd21, %fd19, %fd20, %fd18;
	ld.global.f64 	%fd22, [%rd8+8];
	ld.global.f64 	%fd23, [%rd10+16424];
	fma.rn.f64 	%fd24, %fd22, %fd23, %fd21;
	ld.global.f64 	%fd25, [%rd8];
	ld.global.f64 	%fd26, [%rd10+16432];
	fma.rn.f64 	%fd27, %fd25, %fd26, %fd24;
	ld.global.f64 	%fd28, [%rd8+136];
	ld.global.f64 	%fd29, [%rd10+8421408];
	fma.rn.f64 	%fd30, %fd28, %fd29, %fd27;
	ld.global.f64 	%fd31, [%rd8+128];
	ld.global.f64 	%fd32, [%rd10+8421416];
	fma.rn.f64 	%fd33, %fd31, %fd32, %fd30;
	ld.global.f64 	%fd34, [%rd8+120];
	ld.global.f64 	%fd35, [%rd10+8421424];
	fma.rn.f64 	%fd36, %fd34, %fd35, %fd33;
	ld.global.f64 	%fd37, [%rd8+112];
	ld.global.f64 	%fd38, [%rd10+8429616];
	fma.rn.f64 	%fd39, %fd37, %fd38, %fd36;
	ld.global.f64 	%fd40, [%rd8+104];
	ld.global.f64 	%fd41, [%rd10+8429624];
	fma.rn.f64 	%fd42, %fd40, %fd41, %fd39;
	ld.global.f64 	%fd43, [%rd8+96];
	ld.global.f64 	%fd44, [%rd10+8429632];
	fma.rn.f64 	%fd45, %fd43, %fd44, %fd42;
	ld.global.f64 	%fd46, [%rd8+88];
	ld.global.f64 	%fd47, [%rd10+8437824];
	fma.rn.f64 	%fd48, %fd46, %fd47, %fd45;
	ld.global.f64 	%fd49, [%rd8+80];
	ld.global.f64 	%fd50, [%rd10+8437832];
	fma.rn.f64 	%fd51, %fd49, %fd50, %fd48;
	ld.global.f64 	%fd52, [%rd8+72];
	ld.global.f64 	%fd53, [%rd10+8437840];
	fma.rn.f64 	%fd54, %fd52, %fd53, %fd51;
	ld.global.f64 	%fd55, [%rd8+208];
	ld.global.f64 	%fd56, [%rd10+16842816];
	fma.rn.f64 	%fd57, %fd55, %fd56, %fd54;
	ld.global.f64 	%fd58, [%rd8+200];
	ld.global.f64 	%fd59, [%rd10+16842824];
	fma.rn.f64 	%fd60, %fd58, %fd59, %fd57;
	ld.global.f64 	%fd61, [%rd8+192];
	ld.global.f64 	%fd62, [%rd10+16842832];
	fma.rn.f64 	%fd63, %fd61, %fd62, %fd60;
	ld.global.f64 	%fd64, [%rd8+184];
	ld.global.f64 	%fd65, [%rd10+16851024];
	fma.rn.f64 	%fd66, %fd64, %fd65, %fd63;
	ld.global.f64 	%fd67, [%rd8+176];
	ld.global.f64 	%fd68, [%rd10+16851032];
	fma.rn.f64 	%fd69, %fd67, %fd68, %fd66;
	ld.global.f64 	%fd70, [%rd8+168];
	ld.global.f64 	%fd71, [%rd10+16851040];
	fma.rn.f64 	%fd72, %fd70, %fd71, %fd69;
	ld.global.f64 	%fd73, [%rd8+160];
	ld.global.f64 	%fd74, [%rd10+16859232];
	fma.rn.f64 	%fd75, %fd73, %fd74, %fd72;
	ld.global.f64 	%fd76, [%rd8+152];
	ld.global.f64 	%fd77, [%rd10+16859240];
	fma.rn.f64 	%fd78, %fd76, %fd77, %fd75;
	ld.global.f64 	%fd79, [%rd8+144];
	ld.global.f64 	%fd80, [%rd10+16859248];
	fma.rn.f64 	%fd81, %fd79, %fd80, %fd78;
	shl.b32 	%r13, %r10, 20;
	shl.b32 	%r14, %r1, 10;
	add.s32 	%r15, %r9, %r13;
	add.s32 	%r16, %r15, %r14;
	mul.wide.s32 	%rd11, %r16, 8;
	add.s64 	%rd12, %rd4, %rd11;
	st.global.f64 	[%rd12], %fd81;
$L__BB0_2:
	ret;

}
	// .globl	_Z18tiling_conv_kernelPdS_S_
.visible .entry _Z18tiling_conv_kernelPdS_S_(
	.param .u64 .ptr .align 1 _Z18tiling_conv_kernelPdS_S__param_0,
	.param .u64 .ptr .align 1 _Z18tiling_conv_kernelPdS_S__param_1,
	.param .u64 .ptr .align 1 _Z18tiling_conv_kernelPdS_S__param_2
)
{
	.reg .pred 	%p<14>;
	.reg .b32 	%r<100>;
	.reg .b64 	%rd<17>;
	.reg .b64 	%fd<85>;

	ld.param.u64 	%rd4, [_Z18tiling_conv_kernelPdS_S__param_0];
	ld.param.u64 	%rd2, [_Z18tiling_conv_kernelPdS_S__param_1];
	ld.param.u64 	%rd3, [_Z18tiling_conv_kernelPdS_S__param_2];
	cvta.to.global.u64 	%rd1, %rd4;
	mov.u32 	%r1, %ntid.x;
	add.s32 	%r2, %r1, 2;
	mov.u32 	%r3, %ntid.y;
	add.s32 	%r4, %r3, 2;
	mov.u32 	%r34, %ctaid.x;
	mul.lo.s32 	%r5, %r34, %r1;
	mov.u32 	%r6, %tid.x;
	add.s32 	%r7, %r5, %r6;
	mov.u32 	%r35, %ctaid.y;
	mul.lo.s32 	%r8, %r35, %r3;
	mov.u32 	%r9, %tid.y;
	add.s32 	%r10, %r8, %r9;
	setp.ge.u32 	%p1, %r6, %r2;
	@%p1 bra 	$L__BB1_16;
	mov.u32 	%r92, %r6;
$L__BB1_2:
	setp.ge.u32 	%p2, %r9, %r4;
	@%p2 bra 	$L__BB1_5;
	add.s32 	%r36, %r92, %r5;
	min.s32 	%r37, %r36, 1025;
	max.s32 	%r12, %r37, 0;
	mov.u32 	%r93, %r9;
$L__BB1_4:
	add.s32 	%r38, %r93, %r8;
	min.s32 	%r39, %r38, 1025;
	mad.lo.s32 	%r40, %r93, %r2, %r92;
	mad.lo.s32 	%r41, %r39, 1026, %r12;
	mul.wide.u32 	%rd5, %r41, 8;
	add.s64 	%rd6, %rd1, %rd5;
	ld.global.f64 	%fd1, [%rd6];
	shl.b32 	%r42, %r40, 3;
	mov.u32 	%r43, shared_I0;
	add.s32 	%r44, %r43, %r42;
	st.shared.f64 	[%r44], %fd1;
	add.s32 	%r14, %r93, %r3;
	setp.lt.u32 	%p3, %r93, 2;
	mov.u32 	%r93, %r14;
	@%p3 bra 	$L__BB1_4;
$L__BB1_5:
	add.s32 	%r15, %r92, %r1;
	setp.lt.u32 	%p4, %r92, 2;
	mov.u32 	%r92, %r15;
	@%p4 bra 	$L__BB1_2;
	mov.u32 	%r53, shared_I0;
	mov.u32 	%r94, %r6;
$L__BB1_7:
	setp.ge.u32 	%p5, %r9, %r4;
	@%p5 bra 	$L__BB1_10;
	add.s32 	%r45, %r94, %r5;
	min.s32 	%r46, %r45, 1025;
	max.s32 	%r17, %r46, 0;
	mov.u32 	%r95, %r9;
$L__BB1_9:
	add.s32 	%r47, %r95, %r8;
	min.s32 	%r48, %r47, 1025;
	add.s32 	%r49, %r95, %r4;
	mad.lo.s32 	%r50, %r49, %r2, %r94;
	mad.lo.s32 	%r51, %r48, 1026, %r17;
	mul.wide.u32 	%rd7, %r51, 8;
	add.s64 	%rd8, %rd1, %rd7;
	ld.global.f64 	%fd2, [%rd8+8421408];
	shl.b32 	%r52, %r50, 3;
	add.s32 	%r54, %r53, %r52;
	st.shared.f64 	[%r54], %fd2;
	add.s32 	%r19, %r95, %r3;
	setp.lt.u32 	%p6, %r95, 2;
	mov.u32 	%r95, %r19;
	@%p6 bra 	$L__BB1_9;
$L__BB1_10:
	add.s32 	%r20, %r94, %r1;
	setp.lt.u32 	%p7, %r94, 2;
	mov.u32 	%r94, %r20;
	@%p7 bra 	$L__BB1_7;
	sub.s32 	%r21, %r9, %r3;
	shl.b32 	%r55, %r3, 1;
	add.s32 	%r56, %r9, %r55;
	add.s32 	%r57, %r56, 4;
	mul.lo.s32 	%r58, %r57, %r2;
	shl.b32 	%r59, %r58, 3;
	add.s32 	%r22, %r53, %r59;
	mul.lo.s32 	%r61, %r3, %r2;
	shl.b32 	%r23, %r61, 3;
	mov.u32 	%r96, %r6;
$L__BB1_12:
	setp.ge.u32 	%p8, %r9, %r4;
	@%p8 bra 	$L__BB1_15;
	add.s32 	%r62, %r96, %r5;
	min.s32 	%r63, %r62, 1025;
	max.s32 	%r25, %r63, 0;
	shl.b32 	%r64, %r96, 3;
	add.s32 	%r98, %r22, %r64;
	mov.u32 	%r97, %r10;
	mov.u32 	%r99, %r21;
$L__BB1_14:
	min.s32 	%r65, %r97, 1025;
	mad.lo.s32 	%r66, %r65, 1026, %r25;
	mul.wide.u32 	%rd9, %r66, 8;
	add.s64 	%rd10, %rd1, %rd9;
	ld.global.f64 	%fd3, [%rd10+16842816];
	st.shared.f64 	[%r98], %fd3;
	add.s32 	%r99, %r99, %r3;
	add.s32 	%r98, %r98, %r23;
	add.s32 	%r97, %r97, %r3;
	setp.lt.u32 	%p9, %r99, 2;
	@%p9 bra 	$L__BB1_14;
$L__BB1_15:
	add.s32 	%r33, %r96, %r1;
	setp.lt.u32 	%p10, %r96, 2;
	mov.u32 	%r96, %r33;
	@%p10 bra 	$L__BB1_12;
$L__BB1_16:
	bar.sync 	0;
	setp.gt.s32 	%p11, %r7, 1023;
	setp.gt.u32 	%p12, %r10, 1023;
	or.pred  	%p13, %p11, %p12;
	@%p13 bra 	$L__BB1_18;
	mov.u32 	%r67, %ctaid.z;
	mul.lo.s32 	%r68, %r67, 27;
	mad.lo.s32 	%r69, %r9, %r2, %r6;
	cvta.to.global.u64 	%rd11, %rd2;
	mul.wide.u32 	%rd12, %r68, 8;
	add.s64 	%rd13, %rd11, %rd12;
	ld.global.f64 	%fd4, [%rd13];
	shl.b32 	%r70, %r69, 3;
	mov.u32 	%r71, shared_I0;
	add.s32 	%r72, %r71, %r70;
	ld.shared.f64 	%fd5, [%r72];
	fma.rn.f64 	%fd6, %fd4, %fd5, 0d0000000000000000;
	ld.global.f64 	%fd7, [%rd13+8];
	shl.b32 	%r73, %r2, 3;
	add.s32 	%r74, %r72, %r73;
	ld.shared.f64 	%fd8, [%r74];
	fma.rn.f64 	%fd9, %fd7, %fd8, %fd6;
	ld.global.f64 	%fd10, [%rd13+16];
	add.s32 	%r75, %r74, %r73;
	ld.shared.f64 	%fd11, [%r75];
	fma.rn.f64 	%fd12, %fd10, %fd11, %fd9;
	ld.global.f64 	%fd13, [%rd13+24];
	ld.shared.f64 	%fd14, [%r72+8];
	fma.rn.f64 	%fd15, %fd13, %fd14, %fd12;
	ld.global.f64 	%fd16, [%rd13+32];
	ld.shared.f64 	%fd17, [%r74+8];
	fma.rn.f64 	%fd18, %fd16, %fd17, %fd15;
	ld.global.f64 	%fd19, [%rd13+40];
	ld.shared.f64 	%fd20, [%r75+8];
	fma.rn.f64 	%fd21, %fd19, %fd20, %fd18;
	ld.global.f64 	%fd22, [%rd13+48];
	ld.shared.f64 	%fd23, [%r72+16];
	fma.rn.f64 	%fd24, %fd22, %fd23, %fd21;
	ld.global.f64 	%fd25, [%rd13+56];
	ld.shared.f64 	%fd26, [%r74+16];
	fma.rn.f64 	%fd27, %fd25, %fd26, %fd24;
	ld.global.f64 	%fd28, [%rd13+64];
	ld.shared.f64 	%fd29, [%r75+16];
	fma.rn.f64 	%fd30, %fd28, %fd29, %fd27;
	add.s32 	%r76, %r4, %r9;
	mad.lo.s32 	%r77, %r76, %r2, %r6;
	ld.global.f64 	%fd31, [%rd13+72];
	shl.b32 	%r78, %r77, 3;
	add.s32 	%r79, %r71, %r78;
	ld.shared.f64 	%fd32, [%r79];
	fma.rn.f64 	%fd33, %fd31, %fd32, %fd30;
	ld.global.f64 	%fd34, [%rd13+80];
	add.s32 	%r80, %r79, %r73;
	ld.shared.f64 	%fd35, [%r80];
	fma.rn.f64 	%fd36, %fd34, %fd35, %fd33;
	ld.global.f64 	%fd37, [%rd13+88];
	add.s32 	%r81, %r80, %r73;
	ld.shared.f64 	%fd38, [%r81];
	fma.rn.f64 	%fd39, %fd37, %fd38, %fd36;
	ld.global.f64 	%fd40, [%rd13+96];
	ld.shared.f64 	%fd41, [%r79+8];
	fma.rn.f64 	%fd42, %fd40, %fd41, %fd39;
	ld.global.f64 	%fd43, [%rd13+104];
	ld.shared.f64 	%fd44, [%r80+8];
	fma.rn.f64 	%fd45, %fd43, %fd44, %fd42;
	ld.global.f64 	%fd46, [%rd13+112];
	ld.shared.f64 	%fd47, [%r81+8];
	fma.rn.f64 	%fd48, %fd46, %fd47, %fd45;
	ld.global.f64 	%fd49, [%rd13+120];
	ld.shared.f64 	%fd50, [%r79+16];
	fma.rn.f64 	%fd51, %fd49, %fd50, %fd48;
	ld.global.f64 	%fd52, [%rd13+128];
	ld.shared.f64 	%fd53, [%r80+16];
	fma.rn.f64 	%fd54, %fd52, %fd53, %fd51;
	ld.global.f64 	%fd55, [%rd13+136];
	ld.shared.f64 	%fd56, [%r81+16];
	fma.rn.f64 	%fd57, %fd55, %fd56, %fd54;
	add.s32 	%r82, %r76, %r4;
	mad.lo.s32 	%r83, %r82, %r2, %r6;
	ld.global.f64 	%fd58, [%rd13+144];
	shl.b32 	%r84, %r83, 3;
	add.s32 	%r85, %r71, %r84;
	ld.shared.f64 	%fd59, [%r85];
	fma.rn.f64 	%fd60, %fd58, %fd59, %fd57;
	ld.global.f64 	%fd61, [%rd13+152];
	add.s32 	%r86, %r85, %r73;
	ld.shared.f64 	%fd62, [%r86];
	fma.rn.f64 	%fd63, %fd61, %fd62, %fd60;
	ld.global.f64 	%fd64, [%rd13+160];
	add.s32 	%r87, %r86, %r73;
	ld.shared.f64 	%fd65, [%r87];
	fma.rn.f64 	%fd66, %fd64, %fd65, %fd63;
	ld.global.f64 	%fd67, [%rd13+168];
	ld.shared.f64 	%fd68, [%r85+8];
	fma.rn.f64 	%fd69, %fd67, %fd68, %fd66;
	ld.global.f64 	%fd70, [%rd13+176];
	ld.shared.f64 	%fd71, [%r86+8];
	fma.rn.f64 	%fd72, %fd70, %fd71, %fd69;
	ld.global.f64 	%fd73, [%rd13+184];
	ld.shared.f64 	%fd74, [%r87+8];
	fma.rn.f64 	%fd75, %fd73, %fd74, %fd72;
	ld.global.f64 	%fd76, [%rd13+192];
	ld.shared.f64 	%fd77, [%r85+16];
	fma.rn.f64 	%fd78, %fd76, %fd77, %fd75;
	ld.global.f64 	%fd79, [%rd13+200];
	ld.shared.f64 	%fd80, [%r86+16];
	fma.rn.f64 	%fd81, %fd79, %fd80, %fd78;
	ld.global.f64 	%fd82, [%rd13+208];
	ld.shared.f64 	%fd83, [%r87+16];
	fma.rn.f64 	%fd84, %fd82, %fd83, %fd81;
	shl.b32 	%r88, %r67, 20;
	shl.b32 	%r89, %r7, 10;
	add.s32 	%r90, %r10, %r88;
	add.s32 	%r91, %r90, %r89;
	cvta.to.global.u64 	%rd14, %rd3;
	mul.wide.s32 	%rd15, %r91, 8;
	add.s64 	%rd16, %rd14, %rd15;
	st.global.f64 	[%rd16], %fd84;
$L__BB1_18:
	ret;

}


// ===== COMPILED SASS (sm_100) =====

	.target	sm_100

	.elftype	@"ET_EXEC"


//--------------------- .note.nv.tkinfo           --------------------------
	.section	.note.nv.tkinfo,"",@"SHT_NOTE"
	.sectionflags	@"SHF_NOTE_NV_TKINFO"
	.tkinfo
        /*0018*/ 	.word	0x00000002
        /*0030*/ 	.string	""
        /*0030*/ 	.string	"ptxas"
        /*0030*/ 	.string	"Cuda compilation tools, release 13.0, V13.0.88"
        /*0030*/ 	.string	"Build cuda_13.0.r13.0/compiler.36424714_0"
        /*0030*/ 	.string	"-arch sm_100 -m 64 "



//--------------------- .note.nv.cuinfo           --------------------------
	.section	.note.nv.cuinfo,"",@"SHT_NOTE"
	.sectionflags	@"SHF_NOTE_NV_CUINFO"
        /*0018*/ 	.short	0x0002
        /*001a*/ 	.short	0x0064
        /*001c*/ 	.short	0x0082
	.zero		2


//--------------------- .nv.info                  --------------------------
	.section	.nv.info,"",@"SHT_CUDA_INFO"
	.align	4


	//----- nvinfo : EIATTR_REGCOUNT
	.align		4
        /*0000*/ 	.byte	0x04, 0x2f
        /*0002*/ 	.short	(.L_1 - .L_0)
	.align		4
.L_0:
        /*0004*/ 	.word	index@(_Z18convolution_kernelPdS_S_)
        /*0008*/ 	.word	0x00000020


	//----- nvinfo : EIATTR_FRAME_SIZE
	.align		4
.L_1:
        /*000c*/ 	.byte	0x04, 0x11
        /*000e*/ 	.short	(.L_3 - .L_2)
	.align		4
.L_2:
        /*0010*/ 	.word	index@(_Z18convolution_kernelPdS_S_)
        /*0014*/ 	.word	0x00000000


	//----- nvinfo : EIATTR_REGCOUNT
	.align		4
.L_3:
        /*0018*/ 	.byte	0x04, 0x2f
        /*001a*/ 	.short	(.L_5 - .L_4)
	.align		4
.L_4:
        /*001c*/ 	.word	index@(_Z18tiling_conv_kernelPdS_S_)
        /*0020*/ 	.word	0x00000020


	//----- nvinfo : EIATTR_FRAME_SIZE
	.align		4
.L_5:
        /*0024*/ 	.byte	0x04, 0x11
        /*0026*/ 	.short	(.L_7 - .L_6)
	.align		4
.L_6:
        /*0028*/ 	.word	index@(_Z18tiling_conv_kernelPdS_S_)
        /*002c*/ 	.word	0x00000000


	//----- nvinfo : EIATTR_MIN_STACK_SIZE
	.align		4
.L_7:
        /*0030*/ 	.byte	0x04, 0x12
        /*0032*/ 	.short	(.L_9 - .L_8)
	.align		4
.L_8:
        /*0034*/ 	.word	index@(_Z18tiling_conv_kernelPdS_S_)
        /*0038*/ 	.word	0x00000000


	//----- nvinfo : EIATTR_MIN_STACK_SIZE
	.align		4
.L_9:
        /*003c*/ 	.byte	0x04, 0x12
        /*003e*/ 	.short	(.L_11 - .L_10)
	.align		4
.L_10:
        /*0040*/ 	.word	index@(_Z18convolution_kernelPdS_S_)
        /*0044*/ 	.word	0x00000000
.L_11:


//--------------------- .nv.compat                --------------------------
	.section	.nv.compat,"",@"SHT_CUDA_COMPAT_INFO"
	.align	4
        /*0000*/ 	.byte	0x02, 0x09, 0x00, 0x00, 0x02, 0x02, 0x01, 0x00, 0x02, 0x05, 0x05, 0x00, 0x03, 0x07, 0x01, 0x01
        /*0010*/ 	.byte	0x02, 0x03, 0x00, 0x00, 0x02, 0x06, 0x01, 0x00, 0x04, 0x0b, 0x08, 0x00, 0x01, 0x00, 0x00, 0x00
        /*0020*/ 	.byte	0x00, 0x00, 0x00, 0x00


//--------------------- .nv.info._Z18tiling_conv_kernelPdS_S_ --------------------------
	.section	.nv.info._Z18tiling_conv_kernelPdS_S_,"",@"SHT_CUDA_INFO"
	.sectionflags	@""
	.align	4


	//----- nvinfo : EIATTR_CUDA_API_VERSION
	.align		4
        /*0000*/ 	.byte	0x04, 0x37
        /*0002*/ 	.short	(.L_13 - .L_12)
.L_12:
        /*0004*/ 	.word	0x00000082


	//----- nvinfo : EIATTR_KPARAM_INFO
	.align		4
.L_13:
        /*0008*/ 	.byte	0x04, 0x17
        /*000a*/ 	.short	(.L_15 - .L_14)
.L_14:
        /*000c*/ 	.word	0x00000000
        /*0010*/ 	.short	0x0002
        /*0012*/ 	.short	0x0010
        /*0014*/ 	.byte	0x00, 0xf5, 0x21, 0x00


	//----- nvinfo : EIATTR_KPARAM_INFO
	.align		4
.L_15:
        /*0018*/ 	.byte	0x04, 0x17
        /*001a*/ 	.short	(.L_17 - .L_16)
.L_16:
        /*001c*/ 	.word	0x00000000
        /*0020*/ 	.short	0x0001
        /*0022*/ 	.short	0x0008
        /*0024*/ 	.byte	0x00, 0xf5, 0x21, 0x00


	//----- nvinfo : EIATTR_KPARAM_INFO
	.align		4
.L_17:
        /*0028*/ 	.byte	0x04, 0x17
        /*002a*/ 	.short	(.L_19 - .L_18)
.L_18:
        /*002c*/ 	.word	0x00000000
        /*0030*/ 	.short	0x0000
        /*0032*/ 	.short	0x0000
        /*0034*/ 	.byte	0x00, 0xf5, 0x21, 0x00


	//----- nvinfo : EIATTR_SPARSE_MMA_MASK
	.align		4
.L_19:
        /*0038*/ 	.byte	0x03, 0x50
        /*003a*/ 	.short	0x0000


	//----- nvinfo : EIATTR_MAXREG_COUNT
	.align		4
        /*003c*/ 	.byte	0x03, 0x1b
        /*003e*/ 	.short	0x00ff


	//----- nvinfo : EIATTR_NUM_BARRIERS
	.align		4
        /*0040*/ 	.byte	0x02, 0x4c
        /*0042*/ 	.byte	0x01
	.zero		1


	//----- nvinfo : EIATTR_MERCURY_ISA_VERSION
	.align		4
        /*0044*/ 	.byte	0x03, 0x5f
        /*0046*/ 	.short	0x0101


	//----- nvinfo : EIATTR_VRC_CTA_INIT_COUNT
	.align		4
        /*0048*/ 	.byte	0x02, 0x4a
	.zero		1
	.zero		1


	//----- nvinfo : EIATTR_EXIT_INSTR_OFFSETS
	.align		4
        /*004c*/ 	.byte	0x04, 0x1c
        /*004e*/ 	.short	(.L_21 - .L_20)


	//   ....[0]....
.L_20:
        /*0050*/ 	.word	0x000006e0


	//   ....[1]....
        /*0054*/ 	.word	0x00000dd0


	//----- nvinfo : EIATTR_CRS_STACK_SIZE
	.align		4
.L_21:
        /*0058*/ 	.byte	0x04, 0x1e
        /*005a*/ 	.short	(.L_23 - .L_22)
.L_22:
        /*005c*/ 	.word	0x00000000


	//----- nvinfo : EIATTR_CBANK_PARAM_SIZE
	.align		4
.L_23:
        /*0060*/ 	.byte	0x03, 0x19
        /*0062*/ 	.short	0x0018


	//----- nvinfo : EIATTR_PARAM_CBANK
	.align		4
        /*0064*/ 	.byte	0x04, 0x0a
        /*0066*/ 	.short	(.L_25 - .L_24)
	.align		4
.L_24:
        /*0068*/ 	.word	index@(.nv.constant0._Z18tiling_conv_kernelPdS_S_)
        /*006c*/ 	.short	0x0380
        /*006e*/ 	.short	0x0018


	//----- nvinfo : EIATTR_SW_WAR
	.align		4
.L_25:
        /*0070*/ 	.byte	0x04, 0x36
        /*0072*/ 	.short	(.L_27 - .L_26)
.L_26:
        /*0074*/ 	.word	0x00000008
.L_27:


//--------------------- .nv.info._Z18convolution_kernelPdS_S_ --------------------------
	.section	.nv.info._Z18convolution_kernelPdS_S_,"",@"SHT_CUDA_INFO"
	.sectionflags	@""
	.align	4


	//----- nvinfo : EIATTR_CUDA_API_VERSION
	.align		4
        /*0000*/ 	.byte	0x04, 0x37
        /*0002*/ 	.short	(.L_29 - .L_28)
.L_28:
        /*0004*/ 	.word	0x00000082


	//----- nvinfo : EIATTR_KPARAM_INFO
	.align		4
.L_29:
        /*0008*/ 	.byte	0x04, 0x17
        /*000a*/ 	.short	(.L_31 - .L_30)
.L_30:
        /*000c*/ 	.word	0x00000000
        /*0010*/ 	.short	0x0002
        /*0012*/ 	.short	0x0010
        /*0014*/ 	.byte	0x00, 0xf5, 0x21, 0x00


	//----- nvinfo : EIATTR_KPARAM_INFO
	.align		4
.L_31:
        /*0018*/ 	.byte	0x04, 0x17
        /*001a*/ 	.short	(.L_33 - .L_32)
.L_32:
        /*001c*/ 	.word	0x00000000
        /*0020*/ 	.short	0x0001
        /*0022*/ 	.short	0x0008
        /*0024*/ 	.byte	0x00, 0xf5, 0x21, 0x00


	//----- nvinfo : EIATTR_KPARAM_INFO
	.align		4
.L_33:
        /*0028*/ 	.byte	0x04, 0x17
        /*002a*/ 	.short	(.L_35 - .L_34)
.L_34:
        /*002c*/ 	.word	0x00000000
        /*0030*/ 	.short	0x0000
        /*0032*/ 	.short	0x0000
        /*0034*/ 	.byte	0x00, 0xf5, 0x21, 0x00


	//----- nvinfo : EIATTR_SPARSE_MMA_MASK
	.align		4
.L_35:
        /*0038*/ 	.byte	0x03, 0x50
        /*003a*/ 	.short	0x0000


	//----- nvinfo : EIATTR_MAXREG_COUNT
	.align		4
        /*003c*/ 	.byte	0x03, 0x1b
        /*003e*/ 	.short	0x00ff


	//----- nvinfo : EIATTR_MERCURY_ISA_VERSION
	.align		4
        /*0040*/ 	.byte	0x03, 0x5f
        /*0042*/ 	.short	0x0101


	//----- nvinfo : EIATTR_VRC_CTA_INIT_COUNT
	.align		4
        /*0044*/ 	.byte	0x02, 0x4a
	.zero		1
	.zero		1


	//----- nvinfo : EIATTR_EXIT_INSTR_OFFSETS
	.align		4
        /*0048*/ 	.byte	0x04, 0x1c
        /*004a*/ 	.short	(.L_37 - .L_36)


	//   ....[0]....
.L_36:
        /*004c*/ 	.word	0x000000b0


	//   ....[1]....
        /*0050*/ 	.word	0x000006c0


	//----- nvinfo : EIATTR_CBANK_PARAM_SIZE
	.align		4
.L_37:
        /*0054*/ 	.byte	0x03, 0x19
        /*0056*/ 	.short	0x0018


	//----- nvinfo : EIATTR_PARAM_CBANK
	.align		4
        /*0058*/ 	.byte	0x04, 0x0a
        /*005a*/ 	.short	(.L_39 - .L_38)
	.align		4
.L_38:
        /*005c*/ 	.word	index@(.nv.constant0._Z18convolution_kernelPdS_S_)
        /*0060*/ 	.short	0x0380
        /*0062*/ 	.short	0x0018


	//----- nvinfo : EIATTR_SW_WAR
	.align		4
.L_39:
        /*0064*/ 	.byte	0x04, 0x36
        /*0066*/ 	.short	(.L_41 - .L_40)
.L_40:
        /*0068*/ 	.word	0x00000008
.L_41:


//--------------------- .nv.callgraph             --------------------------
	.section	.nv.callgraph,"",@"SHT_CUDA_CALLGRAPH"
	.align	4
	.sectionentsize	8
	.align		4
        /*0000*/ 	.word	0x00000000
	.align		4
        /*0004*/ 	.word	0xffffffff
	.align		4
        /*0008*/ 	.word	0x00000000
	.align		4
        /*000c*/ 	.word	0xfffffffe
	.align		4
        /*0010*/ 	.word	0x00000000
	.align		4
        /*0014*/ 	.word	0xfffffffd
	.align		4
        /*0018*/ 	.word	0x00000000
	.align		4
        /*001c*/ 	.word	0xfffffffc


//--------------------- .text._Z18tiling_conv_kernelPdS_S_ --------------------------
	.section	.text._Z18tiling_conv_kernelPdS_S_,"ax",@progbits
	.align	128
        .global         _Z18tiling_conv_kernelPdS_S_
        .type           _Z18tiling_conv_kernelPdS_S_,@function
        .size           _Z18tiling_conv_kernelPdS_S_,(.L_x_18 - _Z18tiling_conv_kernelPdS_S_)
        .other          _Z18tiling_conv_kernelPdS_S_,@"STO_CUDA_ENTRY STV_DEFAULT"
_Z18tiling_conv_kernelPdS_S_:
.text._Z18tiling_conv_kernelPdS_S_:
[----:B------:R-:W-:Y:S01]  /*0000*/  LDC R1, c[0x0][0x37c] ;  /* 0x0000df00ff017b82 */ /* 0x000fe20000000800 */
[----:B------:R-:W0:Y:S07]  /*0010*/  S2R R6, SR_TID.X ;  /* 0x0000000000067919 */ /* 0x000e2e0000002100 */
[----:B------:R-:W1:Y:S01]  /*0020*/  LDC R0, c[0x0][0x360] ;  /* 0x0000d800ff007b82 */ /* 0x000e620000000800 */
[----:B------:R-:W2:Y:S01]  /*0030*/  LDCU.64 UR6, c[0x0][0x358] ;  /* 0x00006b00ff0677ac */ /* 0x000ea20008000a00 */
[----:B------:R-:W-:Y:S01]  /*0040*/  BSSY.RECONVERGENT B0, `(.L_x_0) ;  /* 0x0000066000007945 */ /* 0x000fe20003800200 */
[----:B------:R-:W3:Y:S05]  /*0050*/  S2R R24, SR_TID.Y ;  /* 0x0000000000187919 */ /* 0x000eea0000002200 */
[----:B------:R-:W4:Y:S08]  /*0060*/  S2UR UR4, SR_CTAID.X ;  /* 0x00000000000479c3 */ /* 0x000f300000002500 */
[----:B------:R-:W5:Y:S08]  /*0070*/  S2UR UR5, SR_CTAID.Y ;  /* 0x00000000000579c3 */ /* 0x000f700000002600 */
[----:B------:R-:W5:Y:S01]  /*0080*/  LDC R5, c[0x0][0x364] ;  /* 0x0000d900ff057b82 */ /* 0x000f620000000800 */
[----:B-1----:R-:W-:-:S05]  /*0090*/  VIADD R3, R0, 0x2 ;  /* 0x0000000200037836 */ /* 0x002fca0000000000 */
[----:B0-----:R-:W-:Y:S01]  /*00a0*/  ISETP.GE.U32.AND P0, PT, R6, R3, PT ;  /* 0x000000030600720c */ /* 0x001fe20003f06070 */
[----:B----4-:R-:W-:-:S05]  /*00b0*/  IMAD R11, R0, UR4, RZ ;  /* 0x00000004000b7c24 */ /* 0x010fca000f8e02ff */
[----:B------:R-:W-:Y:S01]  /*00c0*/  IADD3 R4, PT, PT, R11, R6, RZ ;  /* 0x000000060b047210 */ /* 0x000fe20007ffe0ff */
[C---:B-----5:R-:W-:Y:S02]  /*00d0*/  IMAD R13, R5.reuse, UR5, RZ ;  /* 0x00000005050d7c24 */ /* 0x060fe4000f8e02ff */
[----:B------:R-:W-:Y:S02]  /*00e0*/  VIADD R7, R5, 0x2 ;  /* 0x0000000205077836 */ /* 0x000fe40000000000 */
[----:B---3--:R-:W-:Y:S02]  /*00f0*/  IMAD.IADD R2, R13, 0x1, R24 ;  /* 0x000000010d027824 */ /* 0x008fe400078e0218 */
[----:B--2---:R-:W-:Y:S05]  /*0100*/  @P0 BRA `(.L_x_1) ;  /* 0x0000000400640947 */ /* 0x004fea0003800000 */
[----:B------:R-:W-:Y:S01]  /*0110*/  BSSY.RECONVERGENT B1, `(.L_x_2) ;  /* 0x000001a000017945 */ /* 0x000fe20003800200 */
[----:B------:R-:W-:-:S07]  /*0120*/  IMAD.MOV.U32 R10, RZ, RZ, R6 ;  /* 0x000000ffff0a7224 */ /* 0x000fce00078e0006 */
.L_x_6:
[----:B------:R-:W-:Y:S01]  /*0130*/  ISETP.GE.U32.AND P1, PT, R24, R7, PT ;  /* 0x000000071800720c */ /* 0x000fe20003f26070 */
[----:B------:R-:W-:Y:S01]  /*0140*/  BSSY.RECONVERGENT B2, `(.L_x_3) ;  /* 0x0000014000027945 */ /* 0x000fe20003800200 */
[----:B------:R-:W-:Y:S02]  /*0150*/  ISETP.GE.U32.AND P0, PT, R10, 0x2, PT ;  /* 0x000000020a00780c */ /* 0x000fe40003f06070 */
[----:B------:R-:W-:-:S09]  /*0160*/  IADD3 R18, PT, PT, R0, R10, RZ ;  /* 0x0000000a00127210 */ /* 0x000fd20007ffe0ff */
[----:B0-----:R-:W-:Y:S05]  /*0170*/  @P1 BRA `(.L_x_4) ;  /* 0x0000000000401947 */ /* 0x001fea0003800000 */
[----:B------:R-:W0:Y:S01]  /*0180*/  S2R R17, SR_CgaCtaId ;  /* 0x0000000000117919 */ /* 0x000e220000008800 */
[----:B------:R-:W1:Y:S01]  /*0190*/  LDC.64 R8, c[0x0][0x380] ;  /* 0x0000e000ff087b82 */ /* 0x000e620000000a00 */
[----:B------:R-:W-:Y:S02]  /*01a0*/  MOV R12, 0x400 ;  /* 0x00000400000c7802 */ /* 0x000fe40000000f00 */
[----:B------:R-:W-:Y:S02]  /*01b0*/  VIADDMNMX.RELU R21, R10, R11, 0x401, PT ;  /* 0x000004010a157446 */ /* 0x000fe4000380110b */
[----:B0-----:R-:W-:Y:S01]  /*01c0*/  LEA R17, R17, R12, 0x18 ;  /* 0x0000000c11117211 */ /* 0x001fe200078ec0ff */
[----:B------:R-:W-:-:S07]  /*01d0*/  IMAD.MOV.U32 R12, RZ, RZ, R24 ;  /* 0x000000ffff0c7224 */ /* 0x000fce00078e0018 */
.L_x_5:
[----:B0-----:R-:W-:-:S05]  /*01e0*/  VIADDMNMX R14, R12, R13, 0x401, PT ;  /* 0x000004010c0e7446 */ /* 0x001fca000380010d */
[----:B------:R-:W-:-:S04]  /*01f0*/  IMAD R15, R14, 0x402, R21 ;  /* 0x000004020e0f7824 */ /* 0x000fc800078e0215 */
[----:B-1----:R-:W-:-:S06]  /*0200*/  IMAD.WIDE.U32 R14, R15, 0x8, R8 ;  /* 0x000000080f0e7825 */ /* 0x002fcc00078e0008 */
[----:B------:R-:W2:Y:S01]  /*0210*/  LDG.E.64 R14, desc[UR6][R14.64] ;  /* 0x000000060e0e7981 */ /* 0x000ea2000c1e1b00 */
[-C--:B------:R-:W-:Y:S01]  /*0220*/  IMAD R16, R3, R12.reuse, R10 ;  /* 0x0000000c03107224 */ /* 0x080fe200078e020a */
[----:B------:R-:W-:Y:S02]  /*0230*/  ISETP.GE.U32.AND P1, PT, R12, 0x2, PT ;  /* 0x000000020c00780c */ /* 0x000fe40003f26070 */
[----:B------:R-:W-:Y:S01]  /*0240*/  IADD3 R12, PT, PT, R5, R12, RZ ;  /* 0x0000000c050c7210 */ /* 0x000fe20007ffe0ff */
[----:B------:R-:W-:-:S05]  /*0250*/  IMAD R19, R16, 0x8, R17 ;  /* 0x0000000810137824 */ /* 0x000fca00078e0211 */
[----:B--2---:R0:W-:Y:S05]  /*0260*/  STS.64 [R19], R14 ;  /* 0x0000000e13007388 */ /* 0x0041ea0000000a00 */
[----:B------:R-:W-:Y:S05]  /*0270*/  @!P1 BRA `(.L_x_5) ;  /* 0xfffffffc00d89947 */ /* 0x000fea000383ffff */
.L_x_4:
[----:B------:R-:W-:Y:S05]  /*0280*/  BSYNC.RECONVERGENT B2 ;  /* 0x0000000000027941 */ /* 0x000fea0003800200 */
.L_x_3:
[----:B------:R-:W-:Y:S01]  /*0290*/  IMAD.MOV.U32 R10, RZ, RZ, R18 ;  /* 0x000000ffff0a7224 */ /* 0x000fe200078e0012 */
[----:B------:R-:W-:Y:S06]  /*02a0*/  @!P0 BRA `(.L_x_6) ;  /* 0xfffffffc00a08947 */ /* 0x000fec000383ffff */
[----:B------:R-:W-:Y:S05]  /*02b0*/  BSYNC.RECONVERGENT B1 ;  /* 0x0000000000017941 */ /* 0x000fea0003800200 */
.L_x_2:
[----:B------:R-:W1:Y:S01]  /*02c0*/  S2R R9, SR_CgaCtaId ;  /* 0x0000000000097919 */ /* 0x000e620000008800 */
[----:B------:R-:W-:Y:S01]  /*02d0*/  MOV R10, 0x400 ;  /* 0x00000400000a7802 */ /* 0x000fe20000000f00 */
[----:B------:R-:W-:Y:S01]  /*02e0*/  BSSY.RECONVERGENT B1, `(.L_x_7) ;  /* 0x000001b000017945 */ /* 0x000fe20003800200 */
[----:B------:R-:W-:Y:S02]  /*02f0*/  IMAD.MOV.U32 R12, RZ, RZ, R6 ;  /* 0x000000ffff0c7224 */ /* 0x000fe400078e0006 */
[----:B-1----:R-:W-:-:S07]  /*0300*/  LEA R10, R9, R10, 0x18 ;  /* 0x0000000a090a7211 */ /* 0x002fce00078ec0ff */
.L_x_11:
[----:B------:R-:W-:Y:S01]  /*0310*/  ISETP.GE.U32.AND P1, PT, R24, R7, PT ;  /* 0x000000071800720c */ /* 0x000fe20003f26070 */
[----:B------:R-:W-:Y:S01]  /*0320*/  BSSY.RECONVERGENT B2, `(.L_x_8) ;  /* 0x0000014000027945 */ /* 0x000fe20003800200 */
[----:B------:R-:W-:Y:S02]  /*0330*/  ISETP.GE.U32.AND P0, PT, R12, 0x2, PT ;  /* 0x000000020c00780c */ /* 0x000fe40003f06070 */
[----:B------:R-:W-:-:S09]  /*0340*/  IADD3 R18, PT, PT, R0, R12, RZ ;  /* 0x0000000c00127210 */ /* 0x000fd20007ffe0ff */
[----:B--2---:R-:W-:Y:S05]  /*0350*/  @P1 BRA `(.L_x_9) ;  /* 0x0000000000401947 */ /* 0x004fea0003800000 */
[----:B------:R-:W1:Y:S01]  /*0360*/  LDC.64 R8, c[0x0][0x380] ;  /* 0x0000e000ff087b82 */ /* 0x000e620000000a00 */
[----:B0-----:R-:W-:Y:S01]  /*0370*/  VIADDMNMX.RELU R19, R12, R11, 0x401, PT ;  /* 0x000004010c137446 */ /* 0x001fe2000380110b */
[----:B------:R-:W-:-:S07]  /*0380*/  IMAD.MOV.U32 R16, RZ, RZ, R24 ;  /* 0x000000ffff107224 */ /* 0x000fce00078e0018 */
.L_x_10:
[----:B--2---:R-:W-:-:S05]  /*0390*/  VIADDMNMX R14, R16, R13, 0x401, PT ;  /* 0x00000401100e7446 */ /* 0x004fca000380010d */
[----:B------:R-:W-:-:S04]  /*03a0*/  IMAD R15, R14, 0x402, R19 ;  /* 0x000004020e0f7824 */ /* 0x000fc800078e0213 */
[----:B-1----:R-:W-:-:S03]  /*03b0*/  IMAD.WIDE.U32 R14, R15, 0x8, R8 ;  /* 0x000000080f0e7825 */ /* 0x002fc600078e0008 */
[----:B------:R-:W-:-:S05]  /*03c0*/  IADD3 R14, P1, PT, R14, 0x1000000, RZ ;  /* 0x010000000e0e7810 */ /* 0x000fca0007f3e0ff */
[----:B------:R-:W-:-:S06]  /*03d0*/  IMAD.X R15, RZ, RZ, R15, P1 ;  /* 0x000000ffff0f7224 */ /* 0x000fcc00008e060f */
[----:B------:R-:W2:Y:S01]  /*03e0*/  LDG.E.64 R14, desc[UR6][R14.64+-0x7f7fe0] ;  /* 0x808020060e0e7981 */ /* 0x000ea2000c1e1b00 */
[----:B------:R-:W-:Y:S02]  /*03f0*/  IADD3 R17, PT, PT, R7, R16, RZ ;  /* 0x0000001007117210 */ /* 0x000fe40007ffe0ff */
[----:B------:R-:W-:Y:S01]  /*0400*/  ISETP.GE.U32.AND P1, PT, R16, 0x2, PT ;  /* 0x000000021000780c */ /* 0x000fe20003f26070 */
[----:B------:R-:W-:Y:S02]  /*0410*/  IMAD.IADD R16, R5, 0x1, R16 ;  /* 0x0000000105107824 */ /* 0x000fe400078e0210 */
[----:B------:R-:W-:-:S04]  /*0420*/  IMAD R17, R3, R17, R12 ;  /* 0x0000001103117224 */ /* 0x000fc800078e020c */
[----:B------:R-:W-:-:S05]  /*0430*/  IMAD R17, R17, 0x8, R10 ;  /* 0x0000000811117824 */ /* 0x000fca00078e020a */
[----:B--2---:R2:W-:Y:S01]  /*0440*/  STS.64 [R17], R14 ;  /* 0x0000000e11007388 */ /* 0x0045e20000000a00 */
[----:B------:R-:W-:Y:S05]  /*0450*/  @!P1 BRA `(.L_x_10) ;  /* 0xfffffffc00cc9947 */ /* 0x000fea000383ffff */
.L_x_9:
[----:B------:R-:W-:Y:S05]  /*0460*/  BSYNC.RECONVERGENT B2 ;  /* 0x0000000000027941 */ /* 0x000fea0003800200 */
.L_x_8:
[----:B------:R-:W-:Y:S01]  /*0470*/  MOV R12, R18 ;  /* 0x00000012000c7202 */ /* 0x000fe20000000f00 */
[----:B------:R-:W-:Y:S06]  /*0480*/  @!P0 BRA `(.L_x_11) ;  /* 0xfffffffc00a08947 */ /* 0x000fec000383ffff */
[----:B------:R-:W-:Y:S05]  /*0490*/  BSYNC.RECONVERGENT B1 ;  /* 0x0000000000017941 */ /* 0x000fea0003800200 */
.L_x_7:
[C---:B------:R-:W-:Y:S01]  /*04a0*/  IMAD R8, R5.reuse, 0x2, R24 ;  /* 0x0000000205087824 */ /* 0x040fe200078e0218 */
[----:B0-2---:R-:W-:Y:S01]  /*04b0*/  IADD3 R15, PT, PT, -R5, R24, RZ ;  /* 0x00000018050f7210 */ /* 0x005fe20007ffe1ff */
[----:B------:R-:W-:Y:S01]  /*04c0*/  IMAD R14, R3, R5, RZ ;  /* 0x00000005030e7224 */ /* 0x000fe200078e02ff */
[----:B------:R-:W-:Y:S01]  /*04d0*/  MOV R13, R6 ;  /* 0x00000006000d7202 */ /* 0x000fe20000000f00 */
[----:B------:R-:W-:-:S04]  /*04e0*/  VIADD R8, R8, 0x4 ;  /* 0x0000000408087836 */ /* 0x000fc80000000000 */
[----:B------:R-:W-:-:S04]  /*04f0*/  IMAD R9, R3, R8, RZ ;  /* 0x0000000803097224 */ /* 0x000fc800078e02ff */
[----:B------:R-:W-:-:S07]  /*0500*/  IMAD R10, R9, 0x8, R10 ;  /* 0x00000008090a7824 */ /* 0x000fce00078e020a */
.L_x_15:
[----:B------:R-:W-:Y:S01]  /*0510*/  ISETP.GE.U32.AND P1, PT, R24, R7, PT ;  /* 0x000000071800720c */ /* 0x000fe20003f26070 */
[----:B------:R-:W-:Y:S01]  /*0520*/  BSSY.RECONVERGENT B1, `(.L_x_12) ;  /* 0x0000015000017945 */ /* 0x000fe20003800200 */
[----:B------:R-:W-:Y:S01]  /*0530*/  ISETP.GE.U32.AND P0, PT, R13, 0x2, PT ;  /* 0x000000020d00780c */ /* 0x000fe20003f06070 */
[----:B------:R-:W-:-:S10]  /*0540*/  IMAD.IADD R19, R0, 0x1, R13 ;  /* 0x0000000100137824 */ /* 0x000fd400078e020d */
[----:B------:R-:W-:Y:S05]  /*0550*/  @P1 BRA `(.L_x_13) ;  /* 0x0000000000441947 */ /* 0x000fea0003800000 */
[----:B------:R-:W0:Y:S01]  /*0560*/  LDC.64 R8, c[0x0][0x380] ;  /* 0x0000e000ff087b82 */ /* 0x000e220000000a00 */
[C---:B------:R-:W-:Y:S01]  /*0570*/  VIADDMNMX.RELU R21, R13.reuse, R11, 0x401, PT ;  /* 0x000004010d157446 */ /* 0x040fe2000380110b */
[----:B------:R-:W-:Y:S01]  /*0580*/  IMAD.MOV.U32 R16, RZ, RZ, R2 ;  /* 0x000000ffff107224 */ /* 0x000fe200078e0002 */
[----:B------:R-:W-:Y:S02]  /*0590*/  LEA R17, R13, R10, 0x3 ;  /* 0x0000000a0d117211 */ /* 0x000fe400078e18ff */
[----:B------:R-:W-:-:S07]  /*05a0*/  MOV R18, R15 ;  /* 0x0000000f00127202 */ /* 0x000fce0000000f00 */
.L_x_14:
[----:B------:R-:W-:-:S05]  /*05b0*/  VIMNMX R12, PT, PT, R16, 0x401, PT ;  /* 0x00000401100c7848 */ /* 0x000fca0003fe0100 */
[----:B------:R-:W-:-:S04]  /*05c0*/  IMAD R13, R12, 0x402, R21 ;  /* 0x000004020c0d7824 */ /* 0x000fc800078e0215 */
[----:B0-----:R-:W-:-:S03]  /*05d0*/  IMAD.WIDE.U32 R12, R13, 0x8, R8 ;  /* 0x000000080d0c7825 */ /* 0x001fc600078e0008 */
[----:B------:R-:W-:-:S05]  /*05e0*/  IADD3 R12, P1, PT, R12, 0x1000000, RZ ;  /* 0x010000000c0c7810 */ /* 0x000fca0007f3e0ff */
[----:B------:R-:W-:-:S06]  /*05f0*/  IMAD.X R13, RZ, RZ, R13, P1 ;  /* 0x000000ffff0d7224 */ /* 0x000fcc00008e060d */
[----:B------:R-:W2:Y:S01]  /*0600*/  LDG.E.64 R12, desc[UR6][R12.64+0x10040] ;  /* 0x010040060c0c7981 */ /* 0x000ea2000c1e1b00 */
[C---:B------:R-:W-:Y:S01]  /*0610*/  IADD3 R18, PT, PT, R5.reuse, R18, RZ ;  /* 0x0000001205127210 */ /* 0x040fe20007ffe0ff */
[----:B------:R-:W-:-:S03]  /*0620*/  IMAD.IADD R16, R5, 0x1, R16 ;  /* 0x0000000105107824 */ /* 0x000fc600078e0210 */
[----:B------:R-:W-:Y:S01]  /*0630*/  ISETP.GE.U32.AND P1, PT, R18, 0x2, PT ;  /* 0x000000021200780c */ /* 0x000fe20003f26070 */
[----:B--2---:R0:W-:Y:S02]  /*0640*/  STS.64 [R17], R12 ;  /* 0x0000000c11007388 */ /* 0x0041e40000000a00 */
[----:B0-----:R-:W-:-:S10]  /*0650*/  LEA R17, R14, R17, 0x3 ;  /* 0x000000110e117211 */ /* 0x001fd400078e18ff */
[----:B------:R-:W-:Y:S05]  /*0660*/  @!P1 BRA `(.L_x_14) ;  /* 0xfffffffc00d09947 */ /* 0x000fea000383ffff */
.L_x_13:
[----:B------:R-:W-:Y:S05]  /*0670*/  BSYNC.RECONVERGENT B1 ;  /* 0x0000000000017941 */ /* 0x000fea0003800200 */
.L_x_12:
[----:B------:R-:W-:Y:S01]  /*0680*/  IMAD.MOV.U32 R13, RZ, RZ, R19 ;  /* 0x000000ffff0d7224 */ /* 0x000fe200078e0013 */
[----:B------:R-:W-:Y:S06]  /*0690*/  @!P0 BRA `(.L_x_15) ;  /* 0xfffffffc009c8947 */ /* 0x000fec000383ffff */
.L_x_1:
[----:B------:R-:W-:Y:S05]  /*06a0*/  BSYNC.RECONVERGENT B0 ;  /* 0x0000000000007941 */ /* 0x000fea0003800200 */
.L_x_0:
[----:B------:R-:W-:Y:S01]  /*06b0*/  BAR.SYNC.DEFER_BLOCKING 0x0 ;  /* 0x0000000000007b1d */ /* 0x000fe20000010000 */
[----:B------:R-:W-:-:S04]  /*06c0*/  ISETP.GT.U32.AND P0, PT, R2, 0x3ff, PT ;  /* 0x000003ff0200780c */ /* 0x000fc80003f04070 */
[----:B------:R-:W-:-:S13]  /*06d0*/  ISETP.GT.OR P0, PT, R4, 0x3ff, P0 ;  /* 0x000003ff0400780c */ /* 0x000fda0000704670 */
[----:B------:R-:W-:Y:S05]  /*06e0*/  @P0 EXIT ;  /* 0x000000000000094d */ /* 0x000fea0003800000 */
[----:B------:R-:W0:Y:S01]  /*06f0*/  S2R R5, SR_CTAID.Z ;  /* 0x0000000000057919 */ /* 0x000e220000002700 */
[----:B------:R-:W1:Y:S01]  /*0700*/  LDC.64 R8, c[0x0][0x388] ;  /* 0x0000e200ff087b82 */ /* 0x000e620000000a00 */
[----:B0-----:R-:W-:-:S04]  /*0710*/  IMAD R11, R5, 0x1b, RZ ;  /* 0x0000001b050b7824 */ /* 0x001fc800078e02ff */
[----:B-1----:R-:W-:-:S05]  /*0720*/  IMAD.WIDE.U32 R8, R11, 0x8, R8 ;  /* 0x000000080b087825 */ /* 0x002fca00078e0008 */
[----:B------:R-:W2:Y:S04]  /*0730*/  LDG.E.64 R18, desc[UR6][R8.64] ;  /* 0x0000000608127981 */ /* 0x000ea8000c1e1b00 */
[----:B------:R-:W3:Y:S04]  /*0740*/  LDG.E.64 R20, desc[UR6][R8.64+0x8] ;  /* 0x0000080608147981 */ /* 0x000ee8000c1e1b00 */
[----:B------:R-:W4:Y:S04]  /*0750*/  LDG.E.64 R14, desc[UR6][R8.64+0x10] ;  /* 0x00001006080e7981 */ /* 0x000f28000c1e1b00 */
[----:B------:R-:W5:Y:S04]  /*0760*/  LDG.E.64 R12, desc[UR6][R8.64+0x18] ;  /* 0x00001806080c7981 */ /* 0x000f68000c1e1b00 */
[----:B------:R-:W5:Y:S01]  /*0770*/  LDG.E.64 R16, desc[UR6][R8.64+0x20] ;  /* 0x0000200608107981 */ /* 0x000f62000c1e1b00 */
[----:B------:R-:W0:Y:S01]  /*0780*/  S2UR UR5, SR_CgaCtaId ;  /* 0x00000000000579c3 */ /* 0x000e220000008800 */
[----:B------:R-:W-:Y:S01]  /*0790*/  UMOV UR4, 0x400 ;  /* 0x0000040000047882 */ /* 0x000fe20000000000 */
[----:B------:R-:W-:Y:S01]  /*07a0*/  IMAD R28, R3, R24, R6 ;  /* 0x00000018031c7224 */ /* 0x000fe200078e0206 */
[----:B------:R-:W5:Y:S01]  /*07b0*/  LDG.E.64 R10, desc[UR6][R8.64+0x28] ;  /* 0x00002806080a7981 */ /* 0x000f62000c1e1b00 */
[----:B0-----:R-:W-:-:S06]  /*07c0*/  ULEA UR4, UR5, UR4, 0x18 ;  /* 0x0000000405047291 */ /* 0x001fcc000f8ec0ff */
[----:B------:R-:W-:-:S04]  /*07d0*/  LEA R28, R28, UR4, 0x3 ;  /* 0x000000041c1c7c11 */ /* 0x000fc8000f8e18ff */
[C---:B------:R-:W-:Y:S01]  /*07e0*/  LEA R25, R0.reuse, R28, 0x3 ;  /* 0x0000001c00197211 */ /* 0x040fe200078e18ff */
[----:B------:R-:W2:Y:S02]  /*07f0*/  LDS.64 R22, [R28] ;  /* 0x000000001c167984 */ /* 0x000ea40000000a00 */
[----:B--2---:R-:W-:Y:S02]  /*0800*/  DFMA R22, R18, R22, RZ ;  /* 0x000000161216722b */ /* 0x004fe400000000ff */
[----:B------:R-:W3:Y:S06]  /*0810*/  LDS.64 R18, [R25+0x10] ;  /* 0x0000100019127984 */ /* 0x000eec0000000a00 */
[----:B---3--:R-:W-:Y:S01]  /*0820*/  DFMA R18, R20, R18, R22 ;  /* 0x000000121412722b */ /* 0x008fe20000000016 */
[----:B------:R-:W-:Y:S01]  /*0830*/  IMAD R21, R3, 0x8, R28 ;  /* 0x0000000803157824 */ /* 0x000fe200078e021c */
[----:B------:R-:W2:Y:S04]  /*0840*/  LDG.E.64 R22, desc[UR6][R8.64+0x48] ;  /* 0x0000480608167981 */ /* 0x000ea8000c1e1b00 */
[----:B------:R-:W-:-:S05]  /*0850*/  LEA R26, R0, R21, 0x3 ;  /* 0x00000015001a7211 */ /* 0x000fca00078e18ff */
[----:B------:R-:W4:Y:S02]  /*0860*/  LDS.64 R20, [R26+0x10] ;  /* 0x000010001a147984 */ /* 0x000f240000000a00 */
[----:B----4-:R-:W-:Y:S02]  /*0870*/  DFMA R20, R14, R20, R18 ;  /* 0x000000140e14722b */ /* 0x010fe40000000012 */
[----:B------:R-:W5:Y:S04]  /*0880*/  LDS.64 R18, [R28+0x8] ;  /* 0x000008001c127984 */ /* 0x000f680000000a00 */
[----:B------:R-:W3:Y:S02]  /*0890*/  LDG.E.64 R14, desc[UR6][R8.64+0x30] ;  /* 0x00003006080e7981 */ /* 0x000ee4000c1e1b00 */
[----:B-----5:R-:W-:-:S02]  /*08a0*/  DFMA R18, R12, R18, R20 ;  /* 0x000000120c12722b */ /* 0x020fc40000000014 */
[----:B------:R-:W4:Y:S04]  /*08b0*/  LDG.E.64 R20, desc[UR6][R8.64+0x38] ;  /* 0x0000380608147981 */ /* 0x000f28000c1e1b00 */
[----:B------:R-:W0:Y:S02]  /*08c0*/  LDS.64 R12, [R25+0x18] ;  /* 0x00001800190c7984 */ /* 0x000e240000000a00 */
[----:B0-----:R-:W-:Y:S02]  /*08d0*/  DFMA R12, R16, R12, R18 ;  /* 0x0000000c100c722b */ /* 0x001fe40000000012 */
[----:B------:R-:W5:Y:S04]  /*08e0*/  LDG.E.64 R18, desc[UR6][R8.64+0x40] ;  /* 0x0000400608127981 */ /* 0x000f68000c1e1b00 */
[----:B------:R-:W0:Y:S02]  /*08f0*/  LDS.64 R16, [R26+0x18] ;  /* 0x000018001a107984 */ /* 0x000e240000000a00 */
[----:B0-----:R-:W-:-:S02]  /*0900*/  DFMA R16, R10, R16, R12 ;  /* 0x000000100a10722b */ /* 0x001fc4000000000c */
[----:B------:R-:W2:Y:S04]  /*0910*/  LDG.E.64 R12, desc[UR6][R8.64+0x50] ;  /* 0x00005006080c7981 */ /* 0x000ea8000c1e1b00 */
[----:B------:R-:W3:Y:S01]  /*0920*/  LDS.64 R10, [R28+0x10] ;  /* 0x000010001c0a7984 */ /* 0x000ee20000000a00 */
[----:B------:R-:W-:-:S04]  /*0930*/  IMAD.IADD R24, R7, 0x1, R24 ;  /* 0x0000000107187824 */ /* 0x000fc800078e0218 */
[----:B------:R-:W-:-:S05]  /*0940*/  IMAD R27, R3, R24, R6 ;  /* 0x00000018031b7224 */ /* 0x000fca00078e0206 */
[----:B------:R-:W-:Y:S01]  /*0950*/  LEA R27, R27, UR4, 0x3 ;  /* 0x000000041b1b7c11 */ /* 0x000fe2000f8e18ff */
[----:B---3--:R-:W-:Y:S01]  /*0960*/  DFMA R10, R14, R10, R16 ;  /* 0x0000000a0e0a722b */ /* 0x008fe20000000010 */
[----:B------:R-:W4:Y:S04]  /*0970*/  LDS.64 R16, [R25+0x20] ;  /* 0x0000200019107984 */ /* 0x000f280000000a00 */
[----:B------:R-:W3:Y:S03]  /*0980*/  LDG.E.64 R14, desc[UR6][R8.64+0x58] ;  /* 0x00005806080e7981 */ /* 0x000ee6000c1e1b00 */
[----:B----4-:R-:W-:Y:S02]  /*0990*/  DFMA R20, R20, R16, R10 ;  /* 0x000000101414722b */ /* 0x010fe4000000000a */
[----:B------:R-:W4:Y:S04]  /*09a0*/  LDG.E.64 R10, desc[UR6][R8.64+0x60] ;  /* 0x00006006080a7981 */ /* 0x000f28000c1e1b00 */
[----:B------:R-:W5:Y:S02]  /*09b0*/  LDS.64 R16, [R26+0x20] ;  /* 0x000020001a107984 */ /* 0x000f640000000a00 */
[----:B-----5:R-:W-:-:S02]  /*09c0*/  DFMA R18, R18, R16, R20 ;  /* 0x000000101212722b */ /* 0x020fc40000000014 */
[----:B------:R-:W5:Y:S04]  /*09d0*/  LDG.E.64 R20, desc[UR6][R8.64+0x68] ;  /* 0x0000680608147981 */ /* 0x000f68000c1e1b00 */
[----:B------:R-:W2:Y:S02]  /*09e0*/  LDS.64 R16, [R27] ;  /* 0x000000001b107984 */ /* 0x000ea40000000a00 */
[----:B--2---:R-:W-:Y:S02]  /*09f0*/  DFMA R22, R22, R16, R18 ;  /* 0x000000101616722b */ /* 0x004fe40000000012 */
[----:B------:R-:W2:Y:S01]  /*0a00*/  LDG.E.64 R18, desc[UR6][R8.64+0x70] ;  /* 0x0000700608127981 */ /* 0x000ea2000c1e1b00 */
[----:B------:R-:W-:-:S05]  /*0a10*/  LEA R25, R0, R27, 0x3 ;  /* 0x0000001b00197211 */ /* 0x000fca00078e18ff */
[----:B------:R-:W0:Y:S02]  /*0a20*/  LDS.64 R16, [R25+0x10] ;  /* 0x0000100019107984 */ /* 0x000e240000000a00 */
[----:B0-----:R-:W-:Y:S01]  /*0a30*/  DFMA R16, R12, R16, R22 ;  /* 0x000000100c10722b */ /* 0x001fe20000000016 */
[----:B------:R-:W-:Y:S01]  /*0a40*/  IMAD R13, R3, 0x8, R27 ;  /* 0x00000008030d7824 */ /* 0x000fe200078e021b */
[----:B------:R-:W2:Y:S04]  /*0a50*/  LDG.E.64 R22, desc[UR6][R8.64+0x98] ;  /* 0x0000980608167981 */ /* 0x000ea8000c1e1b00 */
[----:B------:R-:W-:-:S05]  /*0a60*/  LEA R26, R0, R13, 0x3 ;  /* 0x0000000d001a7211 */ /* 0x000fca00078e18ff */
[----:B------:R-:W3:Y:S01]  /*0a70*/  LDS.64 R12, [R26+0x10] ;  /* 0x000010001a0c7984 */ /* 0x000ee20000000a00 */
[----:B------:R-:W-:-:S03]  /*0a80*/  IMAD.IADD R7, R7, 0x1, R24 ;  /* 0x0000000107077824 */ /* 0x000fc600078e0218 */
[----:B------:R-:W-:Y:S01]  /*0a90*/  LDS.64 R28, [R26+0x20] ;  /* 0x000020001a1c7984 */ /* 0x000fe20000000a00 */
[----:B---3--:R-:W-:-:S03]  /*0aa0*/  DFMA R12, R14, R12, R16 ;  /* 0x0000000c0e0c722b */ /* 0x008fc60000000010 */
[----:B------:R-:W4:Y:S04]  /*0ab0*/  LDS.64 R14, [R27+0x8] ;  /* 0x000008001b0e7984 */ /* 0x000f280000000a00 */
[----:B------:R-:W-:Y:S01]  /*0ac0*/  LDS.64 R16, [R26+0x18] ;  /* 0x000018001a107984 */ /* 0x000fe20000000a00 */
[----:B----4-:R-:W-:-:S03]  /*0ad0*/  DFMA R14, R10, R14, R12 ;  /* 0x0000000e0a0e722b */ /* 0x010fc6000000000c */
[----:B------:R-:W5:Y:S04]  /*0ae0*/  LDS.64 R12, [R25+0x18] ;  /* 0x00001800190c7984 */ /* 0x000f680000000a00 */
[----:B------:R-:W3:Y:S01]  /*0af0*/  LDG.E.64 R10, desc[UR6][R8.64+0x78] ;  /* 0x00007806080a7981 */ /* 0x000ee2000c1e1b00 */
[----:B-----5:R-:W-:-:S03]  /*0b00*/  DFMA R20, R20, R12, R14 ;  /* 0x0000000c1414722b */ /* 0x020fc6000000000e */
[----:B------:R-:W4:Y:S04]  /*0b10*/  LDG.E.64 R12, desc[UR6][R8.64+0x80] ;  /* 0x00008006080c7981 */ /* 0x000f28000c1e1b00 */
[----:B------:R-:W5:Y:S01]  /*0b20*/  LDG.E.64 R14, desc[UR6][R8.64+0x88] ;  /* 0x00008806080e7981 */ /* 0x000f62000c1e1b00 */
[----:B--2---:R-:W-:-:S03]  /*0b30*/  DFMA R16, R18, R16, R20 ;  /* 0x000000101210722b */ /* 0x004fc60000000014 */
[----:B------:R-:W2:Y:S04]  /*0b40*/  LDG.E.64 R18, desc[UR6][R8.64+0x90] ;  /* 0x0000900608127981 */ /* 0x000ea8000c1e1b00 */
[----:B------:R0:W3:Y:S01]  /*0b50*/  LDS.64 R20, [R27+0x10] ;  /* 0x000010001b147984 */ /* 0x0000e20000000a00 */
[----:B------:R-:W-:-:S03]  /*0b60*/  IMAD R24, R3, R7, R6 ;  /* 0x0000000703187224 */ /* 0x000fc600078e0206 */
[----:B------:R-:W2:Y:S02]  /*0b70*/  LDG.E.64 R6, desc[UR6][R8.64+0xa8] ;  /* 0x0000a80608067981 */ /* 0x000ea4000c1e1b00 */
[----:B------:R-:W-:Y:S02]  /*0b80*/  LEA R24, R24, UR4, 0x3 ;  /* 0x0000000418187c11 */ /* 0x000fe4000f8e18ff */
[----:B0-----:R-:W2:Y:S01]  /*0b90*/  LDG.E.64 R26, desc[UR6][R8.64+0xd0] ;  /* 0x0000d006081a7981 */ /* 0x001ea2000c1e1b00 */
[----:B---3--:R-:W-:-:S03]  /*0ba0*/  DFMA R10, R10, R20, R16 ;  /* 0x000000140a0a722b */ /* 0x008fc60000000010 */
[----:B------:R-:W4:Y:S04]  /*0bb0*/  LDS.64 R20, [R25+0x20] ;  /* 0x0000200019147984 */ /* 0x000f280000000a00 */
[----:B------:R-:W3:Y:S01]  /*0bc0*/  LDG.E.64 R16, desc[UR6][R8.64+0xa0] ;  /* 0x0000a00608107981 */ /* 0x000ee2000c1e1b00 */
[----:B----4-:R-:W-:-:S03]  /*0bd0*/  DFMA R20, R12, R20, R10 ;  /* 0x000000140c14722b */ /* 0x010fc6000000000a */
[----:B------:R-:W2:Y:S04]  /*0be0*/  LDS.64 R12, [R24] ;  /* 0x00000000180c7984 */ /* 0x000ea80000000a00 */
[----:B------:R-:W4:Y:S01]  /*0bf0*/  LDG.E.64 R10, desc[UR6][R8.64+0xb0] ;  /* 0x0000b006080a7981 */ /* 0x000f22000c1e1b00 */
[----:B-----5:R-:W-:-:S03]  /*0c00*/  DFMA R28, R14, R28, R20 ;  /* 0x0000001c0e1c722b */ /* 0x020fc60000000014 */
[----:B------:R-:W5:Y:S04]  /*0c10*/  LDG.E.64 R20, desc[UR6][R8.64+0xb8] ;  /* 0x0000b80608147981 */ /* 0x000f68000c1e1b00 */
[----:B------:R-:W5:Y:S01]  /*0c20*/  LDG.E.64 R14, desc[UR6][R8.64+0xc0] ;  /* 0x0000c006080e7981 */ /* 0x000f62000c1e1b00 */
[----:B--2---:R-:W-:-:S03]  /*0c30*/  DFMA R18, R18, R12, R28 ;  /* 0x0000000c1212722b */ /* 0x004fc6000000001c */
[----:B------:R0:W2:Y:S01]  /*0c40*/  LDG.E.64 R12, desc[UR6][R8.64+0xc8] ;  /* 0x0000c806080c7981 */ /* 0x0000a2000c1e1b00 */
[----:B------:R-:W-:Y:S01]  /*0c50*/  LEA R25, R3, R24, 0x3 ;  /* 0x0000001803197211 */ /* 0x000fe200078e18ff */
[----:B------:R-:W-:-:S05]  /*0c60*/  IMAD R3, R0, 0x8, R24 ;  /* 0x0000000800037824 */ /* 0x000fca00078e0218 */
[----:B------:R-:W1:Y:S01]  /*0c70*/  LDS.64 R28, [R3+0x10] ;  /* 0x00001000031c7984 */ /* 0x000e620000000a00 */
[----:B------:R-:W-:-:S03]  /*0c80*/  LEA R0, R0, R25, 0x3 ;  /* 0x0000001900007211 */ /* 0x000fc600078e18ff */
[----:B0-----:R-:W-:Y:S01]  /*0c90*/  LDS.64 R8, [R24+0x10] ;  /* 0x0000100018087984 */ /* 0x001fe20000000a00 */
[----:B-1----:R-:W-:-:S03]  /*0ca0*/  DFMA R22, R22, R28, R18 ;  /* 0x0000001c1616722b */ /* 0x002fc60000000012 */
[----:B------:R-:W3:Y:S04]  /*0cb0*/  LDS.64 R28, [R0+0x10] ;  /* 0x00001000001c7984 */ /* 0x000ee80000000a00 */
[----:B------:R-:W0:Y:S01]  /*0cc0*/  LDS.64 R18, [R24+0x8] ;  /* 0x0000080018127984 */ /* 0x000e220000000a00 */
[----:B------:R-:W-:-:S05]  /*0cd0*/  IMAD R5, R5, 0x100000, R2 ;  /* 0x0010000005057824 */ /* 0x000fca00078e0202 */
[----:B------:R-:W-:Y:S01]  /*0ce0*/  LEA R5, R4, R5, 0xa ;  /* 0x0000000504057211 */ /* 0x000fe200078e50ff */
[----:B---3--:R-:W-:Y:S01]  /*0cf0*/  DFMA R28, R16, R28, R22 ;  /* 0x0000001c101c722b */ /* 0x008fe20000000016 */
[----:B------:R-:W4:Y:S04]  /*0d00*/  LDS.64 R22, [R3+0x18] ;  /* 0x0000180003167984 */ /* 0x000f280000000a00 */
[----:B------:R-:W5:Y:S03]  /*0d10*/  LDS.64 R16, [R0+0x18] ;  /* 0x0000180000107984 */ /* 0x000f660000000a00 */
[----:B0-----:R-:W-:Y:S01]  /*0d20*/  DFMA R6, R6, R18, R28 ;  /* 0x000000120606722b */ /* 0x001fe2000000001c */
[----:B------:R-:W2:Y:S04]  /*0d30*/  LDS.64 R18, [R3+0x20] ;  /* 0x0000200003127984 */ /* 0x000ea80000000a00 */
[----:B------:R-:W0:Y:S03]  /*0d40*/  LDS.64 R28, [R0+0x20] ;  /* 0x00002000001c7984 */ /* 0x000e260000000a00 */
[----:B----4-:R-:W-:-:S08]  /*0d50*/  DFMA R6, R10, R22, R6 ;  /* 0x000000160a06722b */ /* 0x010fd00000000006 */
[----:B-----5:R-:W-:Y:S02]  /*0d60*/  DFMA R16, R20, R16, R6 ;  /* 0x000000101410722b */ /* 0x020fe40000000006 */
[----:B------:R-:W1:Y:S06]  /*0d70*/  LDC.64 R6, c[0x0][0x390] ;  /* 0x0000e400ff067b82 */ /* 0x000e6c0000000a00 */
[----:B------:R-:W-:-:S08]  /*0d80*/  DFMA R8, R14, R8, R16 ;  /* 0x000000080e08722b */ /* 0x000fd00000000010 */
[----:B--2---:R-:W-:Y:S01]  /*0d90*/  DFMA R8, R12, R18, R8 ;  /* 0x000000120c08722b */ /* 0x004fe20000000008 */
[----:B-1----:R-:W-:-:S07]  /*0da0*/  IMAD.WIDE R6, R5, 0x8, R6 ;  /* 0x0000000805067825 */ /* 0x002fce00078e0206 */
[----:B0-----:R-:W-:-:S07]  /*0db0*/  DFMA R8, R26, R28, R8 ;  /* 0x0000001c1a08722b */ /* 0x001fce0000000008 */
[----:B------:R-:W-:Y:S01]  /*0dc0*/  STG.E.64 desc[UR6][R6.64], R8 ;  /* 0x0000000806007986 */ /* 0x000fe2000c101b06 */
[----:B------:R-:W-:Y:S05]  /*0dd0*/  EXIT ;  /* 0x000000000000794d */ /* 0x000fea0003800000 */
.L_x_16:
[----:B------:R-:W-:-:S00]  /*0de0*/  BRA `(.L_x_16) ;  /* 0xfffffffc00fc7947 */ /* 0x000fc0000383ffff */
[----:B------:R-:W-:-:S00]  /*0df0*/  NOP ;  /* 0x0000000000007918 */ /* 0x000fc00000000000 */
        /* <DEDUP_REMOVED lines=8> */
.L_x_18:


//--------------------- .text._Z18convolution_kernelPdS_S_ --------------------------
	.section	.text._Z18convolution_kernelPdS_S_,"ax",@progbits
	.align	128
        .global         _Z18convolution_kernelPdS_S_
        .type           _Z18convolution_kernelPdS_S_,@function
        .size           _Z18convolution_kernelPdS_S_,(.L_x_19 - _Z18convolution_kernelPdS_S_)
        .other          _Z18convolution_kernelPdS_S_,@"STO_CUDA_ENTRY STV_DEFAULT"
_Z18convolution_kernelPdS_S_:
.text._Z18convolution_kernelPdS_S_:
[----:B------:R-:W-:Y:S01]  /*0000*/  LDC R1, c[0x0][0x37c] ;  /* 0x0000df00ff017b82 */ /* 0x000fe20000000800 */
[----:B------:R-:W0:Y:S07]  /*0010*/  S2R R3, SR_TID.Y ;  /* 0x0000000000037919 */ /* 0x000e2e0000002200 */
[----:B------:R-:W1:Y:S01]  /*0020*/  LDC R27, c[0x0][0x360] ;  /* 0x0000d800ff1b7b82 */ /* 0x000e620000000800 */
[----:B------:R-:W1:Y:S07]  /*0030*/  S2R R2, SR_TID.X ;  /* 0x0000000000027919 */ /* 0x000e6e0000002100 */
[----:B------:R-:W0:Y:S08]  /*0040*/  S2UR UR5, SR_CTAID.Y ;  /* 0x00000000000579c3 */ /* 0x000e300000002600 */
[----:B------:R-:W0:Y:S08]  /*0050*/  LDC R0, c[0x0][0x364] ;  /* 0x0000d900ff007b82 */ /* 0x000e300000000800 */
[----:B------:R-:W1:Y:S01]  /*0060*/  S2UR UR4, SR_CTAID.X ;  /* 0x00000000000479c3 */ /* 0x000e620000002500 */
[----:B0-----:R-:W-:-:S05]  /*0070*/  IMAD R0, R0, UR5, R3 ;  /* 0x0000000500007c24 */ /* 0x001fca000f8e0203 */
[----:B------:R-:W-:Y:S01]  /*0080*/  ISETP.GT.U32.AND P0, PT, R0, 0x3ff, PT ;  /* 0x000003ff0000780c */ /* 0x000fe20003f04070 */
[----:B-1----:R-:W-:-:S05]  /*0090*/  IMAD R27, R27, UR4, R2 ;  /* 0x000000041b1b7c24 */ /* 0x002fca000f8e0202 */
[----:B------:R-:W-:-:S13]  /*00a0*/  ISETP.GT.OR P0, PT, R27, 0x3ff, P0 ;  /* 0x000003ff1b00780c */ /* 0x000fda0000704670 */
[----:B------:R-:W-:Y:S05]  /*00b0*/  @P0 EXIT ;  /* 0x000000000000094d */ /* 0x000fea0003800000 */
[----:B------:R-:W0:Y:S01]  /*00c0*/  S2R R29, SR_CTAID.Z ;  /* 0x00000000001d7919 */ /* 0x000e220000002700 */
[----:B------:R-:W1:Y:S01]  /*00d0*/  LDC.64 R2, c[0x0][0x380] ;  /* 0x0000e000ff027b82 */ /* 0x000e620000000a00 */
[----:B------:R-:W2:Y:S01]  /*00e0*/  LDCU.64 UR4, c[0x0][0x358] ;  /* 0x00006b00ff0477ac */ /* 0x000ea20008000a00 */
[----:B------:R-:W-:-:S06]  /*00f0*/  IMAD R9, R27, 0x402, R0 ;  /* 0x000004021b097824 */ /* 0x000fcc00078e0200 */
[----:B------:R-:W3:Y:S01]  /*0100*/  LDC.64 R4, c[0x0][0x388] ;  /* 0x0000e200ff047b82 */ /* 0x000ee20000000a00 */
[----:B-1----:R-:W-:-:S05]  /*0110*/  IMAD.WIDE R2, R9, 0x8, R2 ;  /* 0x0000000809027825 */ /* 0x002fca00078e0202 */
[----:B--2---:R-:W2:Y:S01]  /*0120*/  LDG.E.64 R8, desc[UR4][R2.64] ;  /* 0x0000000402087981 */ /* 0x004ea2000c1e1b00 */
[----:B0-----:R-:W-:-:S03]  /*0130*/  IMAD R7, R29, 0x1b, RZ ;  /* 0x0000001b1d077824 */ /* 0x001fc600078e02ff */
[----:B------:R-:W4:Y:S01]  /*0140*/  LDG.E.64 R10, desc[UR4][R2.64+0x8] ;  /* 0x00000804020a7981 */ /* 0x000f22000c1e1b00 */
[----:B---3--:R-:W-:-:S03]  /*0150*/  IMAD.WIDE.U32 R4, R7, 0x8, R4 ;  /* 0x0000000807047825 */ /* 0x008fc600078e0004 */
[----:B------:R-:W3:Y:S04]  /*0160*/  LDG.E.64 R14, desc[UR4][R2.64+0x10] ;  /* 0x00001004020e7981 */ /* 0x000ee8000c1e1b00 */
[----:B------:R-:W2:Y:S04]  /*0170*/  LDG.E.64 R6, desc[UR4][R4.64+0x40] ;  /* 0x0000400404067981 */ /* 0x000ea8000c1e1b00 */
[----:B------:R-:W4:Y:S04]  /*0180*/  LDG.E.64 R12, desc[UR4][R4.64+0x38] ;  /* 0x00003804040c7981 */ /* 0x000f28000c1e1b00 */
[----:B------:R-:W3:Y:S04]  /*0190*/  LDG.E.64 R16, desc[UR4][R4.64+0x30] ;  /* 0x0000300404107981 */ /* 0x000ee8000c1e1b00 */
[----:B------:R-:W5:Y:S04]  /*01a0*/  LDG.E.64 R18, desc[UR4][R2.64+0x2010] ;  /* 0x0020100402127981 */ /* 0x000f68000c1e1b00 */
[----:B------:R-:W5:Y:S01]  /*01b0*/  LDG.E.64 R20, desc[UR4][R4.64+0x28] ;  /* 0x0000280404147981 */ /* 0x000f62000c1e1b00 */
[----:B--2---:R-:W-:-:S03]  /*01c0*/  DFMA R22, R6, R8, RZ ;  /* 0x000000080616722b */ /* 0x004fc600000000ff */
[----:B------:R-:W2:Y:S04]  /*01d0*/  LDG.E.64 R6, desc[UR4][R2.64+0x2018] ;  /* 0x0020180402067981 */ /* 0x000ea8000c1e1b00 */
[----:B------:R-:W2:Y:S01]  /*01e0*/  LDG.E.64 R8, desc[UR4][R4.64+0x20] ;  /* 0x0000200404087981 */ /* 0x000ea2000c1e1b00 */
[----:B----4-:R-:W-:-:S03]  /*01f0*/  DFMA R22, R12, R10, R22 ;  /* 0x0000000a0c16722b */ /* 0x010fc60000000016 */
[----:B------:R-:W4:Y:S04]  /*0200*/  LDG.E.64 R10, desc[UR4][R2.64+0x2020] ;  /* 0x00202004020a7981 */ /* 0x000f28000c1e1b00 */
[----:B------:R-:W4:Y:S01]  /*0210*/  LDG.E.64 R12, desc[UR4][R4.64+0x18] ;  /* 0x00001804040c7981 */ /* 0x000f22000c1e1b00 */
[----:B---3--:R-:W-:-:S03]  /*0220*/  DFMA R22, R16, R14, R22 ;  /* 0x0000000e1016722b */ /* 0x008fc60000000016 */
[----:B------:R-:W3:Y:S04]  /*0230*/  LDG.E.64 R14, desc[UR4][R2.64+0x4020] ;  /* 0x00402004020e7981 */ /* 0x000ee8000c1e1b00 */
[----:B------:R-:W3:Y:S01]  /*0240*/  LDG.E.64 R16, desc[UR4][R4.64+0x10] ;  /* 0x0000100404107981 */ /* 0x000ee2000c1e1b00 */
[----:B-----5:R-:W-:-:S03]  /*0250*/  DFMA R18, R20, R18, R22 ;  /* 0x000000121412722b */ /* 0x020fc60000000016 */
[----:B------:R-:W5:Y:S04]  /*0260*/  LDG.E.64 R20, desc[UR4][R2.64+0x4028] ;  /* 0x0040280402147981 */ /* 0x000f68000c1e1b00 */
[----:B------:R-:W5:Y:S01]  /*0270*/  LDG.E.64 R22, desc[UR4][R4.64+0x8] ;  /* 0x0000080404167981 */ /* 0x000f62000c1e1b00 */
[----:B------:R-:W-:-:S04]  /*0280*/  IADD3 R24, P0, PT, R2, 0x1000000, RZ ;  /* 0x0100000002187810 */ /* 0x000fc80007f1e0ff */
[----:B------:R-:W-:Y:S01]  /*0290*/  IADD3.X R25, PT, PT, RZ, R3, RZ, P0, !PT ;  /* 0x00000003ff197210 */ /* 0x000fe200007fe4ff */
[----:B--2---:R-:W-:Y:S01]  /*02a0*/  DFMA R6, R8, R6, R18 ;  /* 0x000000060806722b */ /* 0x004fe20000000012 */
[----:B------:R-:W2:Y:S04]  /*02b0*/  LDG.E.64 R8, desc[UR4][R2.64+0x4030] ;  /* 0x0040300402087981 */ /* 0x000ea8000c1e1b00 */
[----:B------:R-:W2:Y:S03]  /*02c0*/  LDG.E.64 R18, desc[UR4][R4.64] ;  /* 0x0000000404127981 */ /* 0x000ea6000c1e1b00 */
[----:B----4-:R-:W-:Y:S02]  /*02d0*/  DFMA R12, R12, R10, R6 ;  /* 0x0000000a0c0c722b */ /* 0x010fe40000000006 */
[----:B------:R-:W4:Y:S04]  /*02e0*/  LDG.E.64 R6, desc[UR4][R4.64+0x88] ;  /* 0x0000880404067981 */ /* 0x000f28000c1e1b00 */
[----:B------:R-:W4:Y:S02]  /*02f0*/  LDG.E.64 R10, desc[UR4][R24.64+-0x7f7fe0] ;  /* 0x80802004180a7981 */ /* 0x000f24000c1e1b00 */
[----:B---3--:R-:W-:-:S02]  /*0300*/  DFMA R16, R16, R14, R12 ;  /* 0x0000000e1010722b */ /* 0x008fc4000000000c */
[----:B------:R-:W3:Y:S04]  /*0310*/  LDG.E.64 R12, desc[UR4][R4.64+0x80] ;  /* 0x00008004040c7981 */ /* 0x000ee8000c1e1b00 */
[----:B------:R-:W3:Y:S02]  /*0320*/  LDG.E.64 R14, desc[UR4][R24.64+-0x7f7fd8] ;  /* 0x80802804180e7981 */ /* 0x000ee4000c1e1b00 */
[----:B-----5:R-:W-:Y:S02]  /*0330*/  DFMA R22, R22, R20, R16 ;  /* 0x000000141616722b */ /* 0x020fe40000000010 */
[----:B------:R-:W5:Y:S04]  /*0340*/  LDG.E.64 R16, desc[UR4][R4.64+0x78] ;  /* 0x0000780404107981 */ /* 0x000f68000c1e1b00 */
[----:B------:R-:W5:Y:S04]  /*0350*/  LDG.E.64 R20, desc[UR4][R24.64+-0x7f7fd0] ;  /* 0x8080300418147981 */ /* 0x000f68000c1e1b00 */
[----:B------:R-:W5:Y:S01]  /*0360*/  LDG.E.64 R2, desc[UR4][R24.64+-0x7f5fd0] ;  /* 0x80a0300418027981 */ /* 0x000f62000c1e1b00 */
[----:B--2---:R-:W-:-:S03]  /*0370*/  DFMA R18, R18, R8, R22 ;  /* 0x000000081212722b */ /* 0x004fc60000000016 */
        /* <DEDUP_REMOVED lines=40> */
[----:B------:R-:W4:Y:S04]  /*0600*/  LDG.E.64 R20, desc[UR4][R24.64+0x14068] ;  /* 0x0140680418147981 */ /* 0x000f28000c1e1b00 */
[----:B------:R-:W4:Y:S01]  /*0610*/  LDG.E.64 R24, desc[UR4][R24.64+0x14070] ;  /* 0x0140700418187981 */ /* 0x000f22000c1e1b00 */
[----:B---3--:R-:W-:-:S08]  /*0620*/  DFMA R6, R12, R14, R6 ;  /* 0x0000000e0c06722b */ /* 0x008fd00000000006 */
[----:B-----5:R-:W-:Y:S02]  /*0630*/  DFMA R16, R16, R18, R6 ;  /* 0x000000121010722b */ /* 0x020fe40000000006 */
[----:B------:R-:W0:Y:S01]  /*0640*/  LDC.64 R6, c[0x0][0x390] ;  /* 0x0000e400ff067b82 */ /* 0x000e220000000a00 */
[----:B------:R-:W-:-:S04]  /*0650*/  LEA R0, R29, R0, 0x14 ;  /* 0x000000001d007211 */ /* 0x000fc800078ea0ff */
[----:B------:R-:W-:-:S05]  /*0660*/  LEA R27, R27, R0, 0xa ;  /* 0x000000001b1b7211 */ /* 0x000fca00078e50ff */
[----:B0-----:R-:W-:Y:S01]  /*0670*/  IMAD.WIDE R6, R27, 0x8, R6 ;  /* 0x000000081b067825 */ /* 0x001fe200078e0206 */
[----:B--2---:R-:W-:-:S08]  /*0680*/  DFMA R2, R8, R2, R16 ;  /* 0x000000020802722b */ /* 0x004fd00000000010 */
[----:B----4-:R-:W-:-:S08]  /*0690*/  DFMA R2, R10, R20, R2 ;  /* 0x000000140a02722b */ /* 0x010fd00000000002 */
[----:B------:R-:W-:-:S07]  /*06a0*/  DFMA R2, R22, R24, R2 ;  /* 0x000000181602722b */ /* 0x000fce0000000002 */
[----:B------:R-:W-:Y:S01]  /*06b0*/  STG.E.64 desc[UR4][R6.64], R2 ;  /* 0x0000000206007986 */ /* 0x000fe2000c101b04 */
[----:B------:R-:W-:Y:S05]  /*06c0*/  EXIT ;  /* 0x000000000000794d */ /* 0x000fea0003800000 */
.L_x_17:
        /* <DEDUP_REMOVED lines=11> */
.L_x_19:


//--------------------- .nv.shared._Z18tiling_conv_kernelPdS_S_ --------------------------
	.section	.nv.shared._Z18tiling_conv_kernelPdS_S_,"aw",@nobits
	.sectionflags	@""
	.align	16
	.zero		1024


//--------------------- .nv.shared.reserved.0     --------------------------
	.section	.nv.shared.reserved.0,"aw",@nobits
	.weak		__nv_reservedSMEM_offset_0_alias
	.size		__nv_reservedSMEM_offset_0_alias, 0, 64
	.other		__nv_reservedSMEM_offset_0_alias,@"STO_CUDA_RESERVED_SHARED STV_DEFAULT"
__nv_reservedSMEM_offset_0_alias:
	.zero		0
	.zero		64


//--------------------- .nv.shared._Z18convolution_kernelPdS_S_ --------------------------
	.section	.nv.shared._Z18convolution_kernelPdS_S_,"aw",@nobits
	.sectionflags	@""
	.align	16
	.zero		1024


//--------------------- .nv.constant0._Z18tiling_conv_kernelPdS_S_ --------------------------
	.section	.nv.constant0._Z18tiling_conv_kernelPdS_S_,"a",@progbits
	.sectionflags	@""
	.align	4
.nv.constant0._Z18tiling_conv_kernelPdS_S_:
	.zero		920


//--------------------- .nv.constant0._Z18convolution_kernelPdS_S_ --------------------------
	.section	.nv.constant0._Z18convolution_kernelPdS_S_,"a",@progbits
	.sectionflags	@""
	.align	4
.nv.constant0._Z18convolution_kernelPdS_S_:
	.zero		920


//--------------------- SYMBOLS --------------------------

	.type		.nv.reservedSmem.offset0,@object
	.size		.nv.reservedSmem.offset0,0x4
	.type		.nv.reservedSmem.cap,@object
	.size		.nv.reservedSmem.cap,0x4
